	.headerflags	@"EF_CUDA_TEXMODE_UNIFIED EF_CUDA_64BIT_ADDRESS EF_CUDA_ACCELERATORS EF_CUDA_SM90 EF_CUDA_VIRTUAL_SM(EF_CUDA_SM90)"
	.elftype	@"ET_EXEC"


//--------------------- .nv.info                  --------------------------
	.section	.nv.info,"",@"SHT_CUDA_INFO"
	.align	4


	//----- nvinfo : EIATTR_REGCOUNT
	.align		4
        /*0000*/ 	.byte	0x04, 0x2f
        /*0002*/ 	.short	(.L_3 - .L_2)
	.align		4
.L_2:
        /*0004*/ 	.word	index@(triton_poi_fused__native_batch_norm_legit_no_training_relu_15)
        /*0008*/ 	.word	0x00000020


	//----- nvinfo : EIATTR_MIN_STACK_SIZE
	.align		4
.L_3:
        /*000c*/ 	.byte	0x04, 0x12
        /*000e*/ 	.short	(.L_5 - .L_4)
	.align		4
.L_4:
        /*0010*/ 	.word	index@(triton_poi_fused__native_batch_norm_legit_no_training_relu_15)
        /*0014*/ 	.word	0x00000000


	//----- nvinfo : EIATTR_FRAME_SIZE
	.align		4
.L_5:
        /*0018*/ 	.byte	0x04, 0x11
        /*001a*/ 	.short	(.L_7 - .L_6)
	.align		4
.L_6:
        /*001c*/ 	.word	index@(triton_poi_fused__native_batch_norm_legit_no_training_relu_15)
        /*0020*/ 	.word	0x00000000


	//----- nvinfo : EIATTR_MIN_STACK_SIZE
	.align		4
.L_7:
        /*0024*/ 	.byte	0x04, 0x12
        /*0026*/ 	.short	(.L_9 - .L_8)
	.align		4
.L_8:
        /*0028*/ 	.word	index@(triton_poi_fused__native_batch_norm_legit_no_training_relu_15)
        /*002c*/ 	.word	0x00000000
.L_9:


//--------------------- .nv.info.triton_poi_fused__native_batch_norm_legit_no_training_relu_15 --------------------------
	.section	.nv.info.triton_poi_fused__native_batch_norm_legit_no_training_relu_15,"",@"SHT_CUDA_INFO"
	.sectionflags	@""
	.align	4


	//----- nvinfo : EIATTR_CUDA_API_VERSION
	.align		4
        /*0000*/ 	.byte	0x04, 0x37
        /*0002*/ 	.short	(.L_11 - .L_10)
.L_10:
        /*0004*/ 	.word	0x0000007c


	//----- nvinfo : EIATTR_KPARAM_INFO
	.align		4
.L_11:
        /*0008*/ 	.byte	0x04, 0x17
        /*000a*/ 	.short	(.L_13 - .L_12)
.L_12:
        /*000c*/ 	.word	0x00000000
        /*0010*/ 	.short	0x0007
        /*0012*/ 	.short	0x0034
        /*0014*/ 	.byte	0x00, 0xf0, 0x11, 0x00


	//----- nvinfo : EIATTR_KPARAM_INFO
	.align		4
.L_13:
        /*0018*/ 	.byte	0x04, 0x17
        /*001a*/ 	.short	(.L_15 - .L_14)
.L_14:
        /*001c*/ 	.word	0x00000000
        /*0020*/ 	.short	0x0006
        /*0022*/ 	.short	0x0030
        /*0024*/ 	.byte	0x00, 0xf0, 0x11, 0x00


	//----- nvinfo : EIATTR_KPARAM_INFO
	.align		4
.L_15:
        /*0028*/ 	.byte	0x04, 0x17
        /*002a*/ 	.short	(.L_17 - .L_16)
.L_16:
        /*002c*/ 	.word	0x00000000
        /*0030*/ 	.short	0x0005
        /*0032*/ 	.short	0x0028
        /*0034*/ 	.byte	0x00, 0xf4, 0x21, 0x00


	//----- nvinfo : EIATTR_KPARAM_INFO
	.align		4
.L_17:
        /*0038*/ 	.byte	0x04, 0x17
        /*003a*/ 	.short	(.L_19 - .L_18)
.L_18:
        /*003c*/ 	.word	0x00000000
        /*0040*/ 	.short	0x0004
        /*0042*/ 	.short	0x0020
        /*0044*/ 	.byte	0x00, 0xf4, 0x21, 0x00


	//----- nvinfo : EIATTR_KPARAM_INFO
	.align		4
.L_19:
        /*0048*/ 	.byte	0x04, 0x17
        /*004a*/ 	.short	(.L_21 - .L_20)
.L_20:
        /*004c*/ 	.word	0x00000000
        /*0050*/ 	.short	0x0003
        /*0052*/ 	.short	0x0018
        /*0054*/ 	.byte	0x00, 0xf4, 0x21, 0x00


	//----- nvinfo : EIATTR_KPARAM_INFO
	.align		4
.L_21:
        /*0058*/ 	.byte	0x04, 0x17
        /*005a*/ 	.short	(.L_23 - .L_22)
.L_22:
        /*005c*/ 	.word	0x00000000
        /*0060*/ 	.short	0x0002
        /*0062*/ 	.short	0x0010
        /*0064*/ 	.byte	0x00, 0xf4, 0x21, 0x00


	//----- nvinfo : EIATTR_KPARAM_INFO
	.align		4
.L_23:
        /*0068*/ 	.byte	0x04, 0x17
        /*006a*/ 	.short	(.L_25 - .L_24)
.L_24:
        /*006c*/ 	.word	0x00000000
        /*0070*/ 	.short	0x0001
        /*0072*/ 	.short	0x0008
        /*0074*/ 	.byte	0x00, 0xf4, 0x21, 0x00


	//----- nvinfo : EIATTR_KPARAM_INFO
	.align		4
.L_25:
        /*0078*/ 	.byte	0x04, 0x17
        /*007a*/ 	.short	(.L_27 - .L_26)
.L_26:
        /*007c*/ 	.word	0x00000000
        /*0080*/ 	.short	0x0000
        /*0082*/ 	.short	0x0000
        /*0084*/ 	.byte	0x00, 0xf4, 0x21, 0x00


	//----- nvinfo : EIATTR_SPARSE_MMA_MASK
	.align		4
.L_27:
        /*0088*/ 	.byte	0x03, 0x50
        /*008a*/ 	.short	0x0000


	//----- nvinfo : EIATTR_MAXREG_COUNT
	.align		4
        /*008c*/ 	.byte	0x03, 0x1b
        /*008e*/ 	.short	0x00ff


	//----- nvinfo : EIATTR_EXIT_INSTR_OFFSETS
	.align		4
        /*0090*/ 	.byte	0x04, 0x1c
        /*0092*/ 	.short	(.L_29 - .L_28)


	//   ....[0]....
.L_28:
        /*0094*/ 	.word	0x00000760


	//   ....[1]....
        /*0098*/ 	.word	0x00000780


	//----- nvinfo : EIATTR_REQNTID
	.align		4
.L_29:
        /*009c*/ 	.byte	0x04, 0x10
        /*009e*/ 	.short	(.L_31 - .L_30)
.L_30:
        /*00a0*/ 	.word	0x00000080
        /*00a4*/ 	.word	0x00000001
        /*00a8*/ 	.word	0x00000001


	//----- nvinfo : EIATTR_CBANK_PARAM_SIZE
	.align		4
.L_31:
        /*00ac*/ 	.byte	0x03, 0x19
        /*00ae*/ 	.short	0x0038


	//----- nvinfo : EIATTR_PARAM_CBANK
	.align		4
        /*00b0*/ 	.byte	0x04, 0x0a
        /*00b2*/ 	.short	(.L_33 - .L_32)
	.align		4
.L_32:
        /*00b4*/ 	.word	index@(.nv.constant0.triton_poi_fused__native_batch_norm_legit_no_training_relu_15)
        /*00b8*/ 	.short	0x0210
        /*00ba*/ 	.short	0x0038


	//----- nvinfo : EIATTR_SW_WAR
	.align		4
.L_33:
        /*00bc*/ 	.byte	0x04, 0x36
        /*00be*/ 	.short	(.L_35 - .L_34)
.L_34:
        /*00c0*/ 	.word	0x00000008
.L_35:


//--------------------- .nv.callgraph             --------------------------
	.section	.nv.callgraph,"",@"SHT_CUDA_CALLGRAPH"
	.align	4
	.sectionentsize	8
	.align		4
        /*0000*/ 	.word	0x00000000
	.align		4
        /*0004*/ 	.word	0xffffffff
	.align		4
        /*0008*/ 	.word	0x00000000
	.align		4
        /*000c*/ 	.word	0xfffffffe
	.align		4
        /*0010*/ 	.word	0x00000000
	.align		4
        /*0014*/ 	.word	0xfffffffd
	.align		4
        /*0018*/ 	.word	0x00000000
	.align		4
        /*001c*/ 	.word	0xfffffffc


//--------------------- .nv.constant4             --------------------------
	.section	.nv.constant4,"a",@progbits
	.align	8
	.align		8
.nv.constant4:
        /*0000*/ 	.dword	_$_str
	.align		8
        /*0008*/ 	.dword	_$_str_$_2


//--------------------- .text.triton_poi_fused__native_batch_norm_legit_no_training_relu_15 --------------------------
	.section	.text.triton_poi_fused__native_batch_norm_legit_no_training_relu_15,"ax",@progbits
	.align	128
        .global         triton_poi_fused__native_batch_norm_legit_no_training_relu_15
        .type           triton_poi_fused__native_batch_norm_legit_no_training_relu_15,@function
        .size           triton_poi_fused__native_batch_norm_legit_no_training_relu_15,(.L_x_1 - triton_poi_fused__native_batch_norm_legit_no_training_relu_15)
        .other          triton_poi_fused__native_batch_norm_legit_no_training_relu_15,@"STO_CUDA_ENTRY STV_DEFAULT"
triton_poi_fused__native_batch_norm_legit_no_training_relu_15:
.text.triton_poi_fused__native_batch_norm_legit_no_training_relu_15:
[----:B------:R-:W0:Y:S01]  /*0000*/  LDC R1, c[0x0][0x28] ;  /* 0x00000a00ff017b82 */ /* 0x000e220000000800 */
[----:B------:R-:W1:Y:S07]  /*0010*/  S2R R22, SR_CTAID.Y ;  /* 0x0000000000167919 */ /* 0x000e6e0000002600 */
[----:B------:R-:W2:Y:S01]  /*0020*/  LDC.64 R2, c[0x0][0x220] ;  /* 0x00008800ff027b82 */ /* 0x000ea20000000a00 */
[----:B------:R-:W-:Y:S01]  /*0030*/  ULDC.64 UR4, c[0x0][0x208] ;  /* 0x0000820000047ab9 */ /* 0x000fe20000000a00 */
[----:B------:R-:W3:Y:S01]  /*0040*/  S2R R0, SR_TID.X ;  /* 0x0000000000007919 */ /* 0x000ee20000002100 */
[----:B------:R-:W4:Y:S05]  /*0050*/  S2R R19, SR_CTAID.X ;  /* 0x0000000000137919 */ /* 0x000f2a0000002500 */
[----:B------:R-:W5:Y:S08]  /*0060*/  LDC.64 R16, c[0x0][0x210] ;  /* 0x00008400ff107b82 */ /* 0x000f700000000a00 */
[----:B------:R-:W4:Y:S01]  /*0070*/  LDC.64 R6, c[0x0][0x218] ;  /* 0x00008600ff067b82 */ /* 0x000f220000000a00 */
[----:B-1----:R-:W-:-:S04]  /*0080*/  SHF.R.S32.HI R5, RZ, 0x1f, R22 ;  /* 0x0000001fff057819 */ /* 0x002fc80000011416 */
[----:B------:R-:W-:-:S04]  /*0090*/  LEA.HI R5, R5, R22, RZ, 0x9 ;  /* 0x0000001605057211 */ /* 0x000fc800078f48ff */
[----:B------:R-:W-:-:S04]  /*00a0*/  LOP3.LUT R25, R5, 0xfffffe00, RZ, 0xc0, !PT ;  /* 0xfffffe0005197812 */ /* 0x000fc800078ec0ff */
[----:B------:R-:W-:-:S05]  /*00b0*/  IADD3 R25, -R25, R22, RZ ;  /* 0x0000001619197210 */ /* 0x000fca0007ffe1ff */
[----:B--2---:R-:W-:-:S05]  /*00c0*/  IMAD.WIDE R2, R25, 0x4, R2 ;  /* 0x0000000419027825 */ /* 0x004fca00078e0202 */
[----:B------:R1:W2:Y:S01]  /*00d0*/  LDG.E.EL R18, desc[UR4][R2.64] ;  /* 0x0000000402127981 */ /* 0x0002a2000c2e1900 */
[----:B---3--:R-:W-:Y:S01]  /*00e0*/  SHF.L.U32 R0, R0, 0x2, RZ ;  /* 0x0000000200007819 */ /* 0x008fe200000006ff */
[----:B------:R-:W-:Y:S01]  /*00f0*/  HFMA2.MMA R23, -RZ, RZ, 0, 0 ;  /* 0x00000000ff177435 */ /* 0x000fe200000001ff */
[----:B------:R-:W-:Y:S02]  /*0100*/  SHF.L.U32 R5, R5, 0xa, RZ ;  /* 0x0000000a05057819 */ /* 0x000fe400000006ff */
[----:B------:R-:W-:Y:S02]  /*0110*/  CS2R R20, SRZ ;  /* 0x0000000000147805 */ /* 0x000fe4000001ff00 */
[----:B------:R-:W-:Y:S02]  /*0120*/  LOP3.LUT R0, R0, 0x1fc, RZ, 0xc0, !PT ;  /* 0x000001fc00007812 */ /* 0x000fe400078ec0ff */
[----:B------:R-:W-:Y:S02]  /*0130*/  LOP3.LUT R4, R5, 0xfff80000, RZ, 0xc0, !PT ;  /* 0xfff8000005047812 */ /* 0x000fe400078ec0ff */
[----:B----4-:R-:W-:Y:S01]  /*0140*/  LEA R19, R19, R0, 0xa ;  /* 0x0000000013137211 */ /* 0x010fe200078e50ff */
[----:B-1----:R-:W1:Y:S01]  /*0150*/  LDC.64 R2, c[0x0][0x228] ;  /* 0x00008a00ff027b82 */ /* 0x002e620000000a00 */
[----:B------:R-:W-:-:S02]  /*0160*/  IADD3 R4, R25, R4, RZ ;  /* 0x0000000419047210 */ /* 0x000fc40007ffe0ff */
[C---:B------:R-:W-:Y:S02]  /*0170*/  ISETP.GE.AND P1, PT, R19.reuse, 0x400, PT ;  /* 0x000004001300780c */ /* 0x040fe40003f26270 */
[----:B------:R-:W-:Y:S02]  /*0180*/  LEA R11, R19, R4, 0x9 ;  /* 0x00000004130b7211 */ /* 0x000fe400078e48ff */
[----:B------:R-:W-:Y:S01]  /*0190*/  IADD3 R0, R19, 0x200, RZ ;  /* 0x0000020013007810 */ /* 0x000fe20007ffe0ff */
[----:B------:R-:W3:Y:S01]  /*01a0*/  LDC.64 R4, c[0x0][0x230] ;  /* 0x00008c00ff047b82 */ /* 0x000ee20000000a00 */
[----:B------:R-:W-:Y:S01]  /*01b0*/  IADD3 R15, R11, 0x400, RZ ;  /* 0x000004000b0f7810 */ /* 0x000fe20007ffe0ff */
[C---:B------:R-:W-:Y:S01]  /*01c0*/  VIADD R13, R11.reuse, 0x200 ;  /* 0x000002000b0d7836 */ /* 0x040fe20000000000 */
[----:B------:R-:W-:Y:S01]  /*01d0*/  IADD3 R24, R11, 0x40200, RZ ;  /* 0x000402000b187810 */ /* 0x000fe20007ffe0ff */
[----:B-----5:R-:W-:Y:S01]  /*01e0*/  IMAD.WIDE R8, R11, 0x4, R16 ;  /* 0x000000040b087825 */ /* 0x020fe200078e0210 */
[----:B------:R-:W-:-:S03]  /*01f0*/  ISETP.GE.AND P0, PT, R0, 0x400, PT ;  /* 0x000004000000780c */ /* 0x000fc60003f06270 */
[--C-:B------:R-:W-:Y:S01]  /*0200*/  IMAD.WIDE R12, R13, 0x4, R16.reuse ;  /* 0x000000040d0c7825 */ /* 0x100fe200078e0210 */
[----:B------:R-:W-:Y:S01]  /*0210*/  IADD3 R29, R11, 0x40000, RZ ;  /* 0x000400000b1d7810 */ /* 0x000fe20007ffe0ff */
[----:B------:R-:W4:Y:S01]  /*0220*/  @!P1 LDG.E.EL R23, desc[UR4][R8.64] ;  /* 0x0000000408179981 */ /* 0x000f22000c2e1900 */
[----:B------:R-:W-:Y:S01]  /*0230*/  IADD3 R26, R11, 0x40400, RZ ;  /* 0x000404000b1a7810 */ /* 0x000fe20007ffe0ff */
[--C-:B------:R-:W-:Y:S01]  /*0240*/  IMAD.WIDE R14, R15, 0x4, R16.reuse ;  /* 0x000000040f0e7825 */ /* 0x100fe200078e0210 */
[----:B------:R-:W-:Y:S01]  /*0250*/  IADD3 R28, R11, 0x40600, RZ ;  /* 0x000406000b1c7810 */ /* 0x000fe20007ffe0ff */
[----:B------:R5:W4:Y:S02]  /*0260*/  @!P1 LDG.E.EL R21, desc[UR4][R12.64] ;  /* 0x000000040c159981 */ /* 0x000b24000c2e1900 */
[----:B------:R-:W-:Y:S02]  /*0270*/  VIADD R27, R11, 0x600 ;  /* 0x000006000b1b7836 */ /* 0x000fe40000000000 */
[----:B------:R5:W4:Y:S01]  /*0280*/  @!P1 LDG.E.EL R20, desc[UR4][R14.64] ;  /* 0x000000040e149981 */ /* 0x000b22000c2e1900 */
[----:B------:R-:W-:Y:S01]  /*0290*/  IMAD.WIDE R10, R29, 0x4, R16 ;  /* 0x000000041d0a7825 */ /* 0x000fe200078e0210 */
[----:B------:R-:W-:-:S03]  /*02a0*/  MOV R0, RZ ;  /* 0x000000ff00007202 */ /* 0x000fc60000000f00 */
[----:B0----5:R-:W-:Y:S01]  /*02b0*/  IMAD.WIDE R12, R24, 0x4, R16 ;  /* 0x00000004180c7825 */ /* 0x021fe200078e0210 */
[----:B------:R-:W-:-:S03]  /*02c0*/  HFMA2.MMA R24, -RZ, RZ, 0, 0 ;  /* 0x00000000ff187435 */ /* 0x000fc600000001ff */
[----:B------:R-:W-:-:S04]  /*02d0*/  IMAD.WIDE R8, R27, 0x4, R16 ;  /* 0x000000041b087825 */ /* 0x000fc800078e0210 */
[--C-:B------:R-:W-:Y:S01]  /*02e0*/  IMAD.WIDE R14, R26, 0x4, R16.reuse ;  /* 0x000000041a0e7825 */ /* 0x100fe200078e0210 */
[----:B------:R-:W-:Y:S01]  /*02f0*/  CS2R R26, SRZ ;  /* 0x00000000001a7805 */ /* 0x000fe2000001ff00 */
[----:B------:R-:W5:Y:S02]  /*0300*/  @!P1 LDG.E.EL R0, desc[UR4][R8.64] ;  /* 0x0000000408009981 */ /* 0x000f64000c2e1900 */
[----:B------:R-:W-:Y:S02]  /*0310*/  IMAD.WIDE R16, R28, 0x4, R16 ;  /* 0x000000041c107825 */ /* 0x000fe400078e0210 */
[----:B------:R0:W4:Y:S02]  /*0320*/  @!P0 LDG.E.EL R24, desc[UR4][R10.64] ;  /* 0x000000040a188981 */ /* 0x000124000c2e1900 */
[----:B------:R-:W-:Y:S02]  /*0330*/  IMAD.WIDE R6, R25, 0x4, R6 ;  /* 0x0000000419067825 */ /* 0x000fe400078e0206 */
[----:B------:R-:W4:Y:S02]  /*0340*/  @!P0 LDG.E.EL R27, desc[UR4][R16.64] ;  /* 0x00000004101b8981 */ /* 0x000f24000c2e1900 */
[----:B------:R-:W-:-:S02]  /*0350*/  IMAD.MOV.U32 R28, RZ, RZ, RZ ;  /* 0x000000ffff1c7224 */ /* 0x000fc400078e00ff */
[----:B------:R-:W4:Y:S04]  /*0360*/  LDG.E.EL R7, desc[UR4][R6.64] ;  /* 0x0000000406077981 */ /* 0x000f28000c2e1900 */
[----:B------:R-:W5:Y:S04]  /*0370*/  @!P0 LDG.E.EL R28, desc[UR4][R14.64] ;  /* 0x000000040e1c8981 */ /* 0x000f68000c2e1900 */
[----:B------:R-:W5:Y:S01]  /*0380*/  @!P0 LDG.E.EL R26, desc[UR4][R12.64] ;  /* 0x000000040c1a8981 */ /* 0x000f62000c2e1900 */
[----:B-1----:R-:W-:-:S04]  /*0390*/  IMAD.WIDE R2, R25, 0x4, R2 ;  /* 0x0000000419027825 */ /* 0x002fc800078e0202 */
[----:B---3--:R-:W-:Y:S01]  /*03a0*/  IMAD.WIDE R4, R25, 0x4, R4 ;  /* 0x0000000419047825 */ /* 0x008fe200078e0204 */
[----:B------:R1:W3:Y:S04]  /*03b0*/  LDG.E.EL R8, desc[UR4][R2.64] ;  /* 0x0000000402087981 */ /* 0x0002e8000c2e1900 */
[----:B------:R2:W3:Y:S01]  /*03c0*/  LDG.E.EL R9, desc[UR4][R4.64] ;  /* 0x0000000404097981 */ /* 0x0004e2000c2e1900 */
[----:B0-----:R-:W-:Y:S01]  /*03d0*/  MOV R11, 0x3e800000 ;  /* 0x3e800000000b7802 */ /* 0x001fe20000000f00 */
[----:B-1----:R-:W0:Y:S01]  /*03e0*/  LDC.64 R2, c[0x0][0x238] ;  /* 0x00008e00ff027b82 */ /* 0x002e220000000a00 */
[----:B------:R-:W-:Y:S01]  /*03f0*/  LEA R19, R22, R19, 0xa ;  /* 0x0000001316137211 */ /* 0x000fe200078e50ff */
[----:B--2---:R-:W-:-:S04]  /*0400*/  FADD R18, R18, 9.9999997473787516356e-06 ;  /* 0x3727c5ac12127421 */ /* 0x004fc80000000000 */
[----:B------:R-:W1:Y:S02]  /*0410*/  MUFU.SQRT R6, R18 ;  /* 0x0000001200067308 */ /* 0x000e640000002000 */
[C---:B-1----:R-:W-:Y:S02]  /*0420*/  FSETP.GT.AND P2, PT, R6.reuse, 8.50705917302346158658e+37, PT ;  /* 0x7e8000000600780b */ /* 0x042fe40003f44000 */
[----:B------:R-:W-:-:S11]  /*0430*/  FSETP.GEU.AND P3, PT, R6, 1.175494350822287508e-38, PT ;  /* 0x008000000600780b */ /* 0x000fd60003f6e000 */
[----:B------:R-:W-:-:S04]  /*0440*/  @P2 FMUL R6, R6, 0.25 ;  /* 0x3e80000006062820 */ /* 0x000fc80000400000 */
[----:B------:R-:W-:-:S06]  /*0450*/  @!P3 FMUL R6, R6, 16777216 ;  /* 0x4b8000000606b820 */ /* 0x000fcc0000400000 */
[----:B------:R-:W1:Y:S01]  /*0460*/  MUFU.RCP R6, R6 ;  /* 0x0000000600067308 */ /* 0x000e620000001000 */
[----:B------:R-:W-:-:S05]  /*0470*/  FSEL R11, R11, 1, P2 ;  /* 0x3f8000000b0b7808 */ /* 0x000fca0001000000 */
[----:B------:R-:W-:-:S04]  /*0480*/  @!P3 FMUL R11, R11, 16777216 ;  /* 0x4b8000000b0bb820 */ /* 0x000fc80000400000 */
[----:B-1----:R-:W-:Y:S01]  /*0490*/  FMUL R4, R6, R11 ;  /* 0x0000000b06047220 */ /* 0x002fe20000400000 */
[C---:B----4-:R-:W-:Y:S01]  /*04a0*/  FADD R23, -R7.reuse, R23 ;  /* 0x0000001707177221 */ /* 0x050fe20000000100 */
[C---:B------:R-:W-:Y:S01]  /*04b0*/  FADD R21, -R7.reuse, R21 ;  /* 0x0000001507157221 */ /* 0x040fe20000000100 */
[C---:B------:R-:W-:Y:S01]  /*04c0*/  FADD R5, -R7.reuse, R20 ;  /* 0x0000001407057221 */ /* 0x040fe20000000100 */
[C---:B-----5:R-:W-:Y:S01]  /*04d0*/  FADD R11, -R7.reuse, R0 ;  /* 0x00000000070b7221 */ /* 0x060fe20000000100 */
[C---:B------:R-:W-:Y:S01]  /*04e0*/  FADD R27, -R7.reuse, R27 ;  /* 0x0000001b071b7221 */ /* 0x040fe20000000100 */
[C---:B------:R-:W-:Y:S01]  /*04f0*/  FADD R15, -R7.reuse, R28 ;  /* 0x0000001c070f7221 */ /* 0x040fe20000000100 */
[C---:B------:R-:W-:Y:S01]  /*0500*/  FADD R13, -R7.reuse, R26 ;  /* 0x0000001a070d7221 */ /* 0x040fe20000000100 */
[----:B------:R-:W-:Y:S01]  /*0510*/  FADD R7, -R7, R24 ;  /* 0x0000001807077221 */ /* 0x000fe20000000100 */
[C---:B------:R-:W-:Y:S01]  /*0520*/  FMUL R0, R4.reuse, R27 ;  /* 0x0000001b04007220 */ /* 0x040fe20000400000 */
[C---:B------:R-:W-:Y:S01]  /*0530*/  FMUL R12, R4.reuse, R15 ;  /* 0x0000000f040c7220 */ /* 0x040fe20000400000 */
[C---:B------:R-:W-:Y:S01]  /*0540*/  FMUL R14, R4.reuse, R13 ;  /* 0x0000000d040e7220 */ /* 0x040fe20000400000 */
[C---:B------:R-:W-:Y:S01]  /*0550*/  FMUL R6, R4.reuse, R7 ;  /* 0x0000000704067220 */ /* 0x040fe20000400000 */
[C---:B------:R-:W-:Y:S01]  /*0560*/  FMUL R7, R4.reuse, R11 ;  /* 0x0000000b04077220 */ /* 0x040fe20000400000 */
[C---:B------:R-:W-:Y:S01]  /*0570*/  FMUL R16, R4.reuse, R5 ;  /* 0x0000000504107220 */ /* 0x040fe20000400000 */
[C---:B------:R-:W-:Y:S01]  /*0580*/  FMUL R18, R4.reuse, R21 ;  /* 0x0000001504127220 */ /* 0x040fe20000400000 */
[----:B------:R-:W-:Y:S01]  /*0590*/  FMUL R4, R4, R23 ;  /* 0x0000001704047220 */ /* 0x000fe20000400000 */
[C-C-:B---3--:R-:W-:Y:S01]  /*05a0*/  FFMA R7, R8.reuse, R7, R9.reuse ;  /* 0x0000000708077223 */ /* 0x148fe20000000009 */
[C-C-:B------:R-:W-:Y:S01]  /*05b0*/  FFMA R16, R8.reuse, R16, R9.reuse ;  /* 0x0000001008107223 */ /* 0x140fe20000000009 */
[C-C-:B------:R-:W-:Y:S01]  /*05c0*/  FFMA R18, R8.reuse, R18, R9.reuse ;  /* 0x0000001208127223 */ /* 0x140fe20000000009 */
[----:B------:R-:W-:-:S02]  /*05d0*/  FFMA R4, R8, R4, R9 ;  /* 0x0000000408047223 */ /* 0x000fc40000000009 */
[----:B------:R-:W-:Y:S02]  /*05e0*/  FSETP.GEU.AND P2, PT, R7, RZ, PT ;  /* 0x000000ff0700720b */ /* 0x000fe40003f4e000 */
[----:B------:R-:W-:Y:S02]  /*05f0*/  FSETP.GEU.AND P3, PT, R16, RZ, PT ;  /* 0x000000ff1000720b */ /* 0x000fe40003f6e000 */
[----:B------:R-:W-:Y:S02]  /*0600*/  FSETP.GEU.AND P4, PT, R18, RZ, PT ;  /* 0x000000ff1200720b */ /* 0x000fe40003f8e000 */
[----:B------:R-:W-:Y:S01]  /*0610*/  FSETP.GEU.AND P5, PT, R4, RZ, PT ;  /* 0x000000ff0400720b */ /* 0x000fe20003fae000 */
[----:B------:R-:W-:Y:S01]  /*0620*/  FFMA R15, R8, R6, R9 ;  /* 0x00000006080f7223 */ /* 0x000fe20000000009 */
[----:B0-----:R-:W-:Y:S01]  /*0630*/  IMAD.WIDE R10, R19, 0x4, R2 ;  /* 0x00000004130a7825 */ /* 0x001fe200078e0202 */
[----:B------:R-:W-:-:S03]  /*0640*/  SEL R7, R7, RZ, P2 ;  /* 0x000000ff07077207 */ /* 0x000fc60001000000 */
[--C-:B------:R-:W-:Y:S01]  /*0650*/  FFMA R0, R8, R0, R9.reuse ;  /* 0x0000000008007223 */ /* 0x100fe20000000009 */
[----:B------:R-:W-:Y:S01]  /*0660*/  SEL R6, R16, RZ, P3 ;  /* 0x000000ff10067207 */ /* 0x000fe20001800000 */
[--C-:B------:R-:W-:Y:S01]  /*0670*/  FFMA R12, R8, R12, R9.reuse ;  /* 0x0000000c080c7223 */ /* 0x100fe20000000009 */
[----:B------:R-:W-:Y:S01]  /*0680*/  SEL R5, R18, RZ, P4 ;  /* 0x000000ff12057207 */ /* 0x000fe20002000000 */
[----:B------:R-:W-:Y:S01]  /*0690*/  FFMA R14, R8, R14, R9 ;  /* 0x0000000e080e7223 */ /* 0x000fe20000000009 */
[----:B------:R-:W-:Y:S02]  /*06a0*/  SEL R4, R4, RZ, P5 ;  /* 0x000000ff04047207 */ /* 0x000fe40002800000 */
[----:B------:R-:W-:Y:S02]  /*06b0*/  IADD3 R13, R19, 0x200, RZ ;  /* 0x00000200130d7810 */ /* 0x000fe40007ffe0ff */
[----:B------:R-:W-:Y:S01]  /*06c0*/  FSETP.GEU.AND P2, PT, R12, RZ, PT ;  /* 0x000000ff0c00720b */ /* 0x000fe20003f4e000 */
[----:B------:R0:W-:Y:S01]  /*06d0*/  @!P1 STG.E.128 desc[UR4][R10.64], R4 ;  /* 0x000000040a009986 */ /* 0x0001e2000c101d04 */
[----:B------:R-:W-:-:S02]  /*06e0*/  FSETP.GEU.AND P1, PT, R0, RZ, PT ;  /* 0x000000ff0000720b */ /* 0x000fc40003f2e000 */
[----:B------:R-:W-:Y:S02]  /*06f0*/  FSETP.GEU.AND P3, PT, R14, RZ, PT ;  /* 0x000000ff0e00720b */ /* 0x000fe40003f6e000 */
[----:B------:R-:W-:Y:S01]  /*0700*/  FSETP.GEU.AND P4, PT, R15, RZ, PT ;  /* 0x000000ff0f00720b */ /* 0x000fe20003f8e000 */
[----:B------:R-:W-:Y:S01]  /*0710*/  IMAD.WIDE R2, R13, 0x4, R2 ;  /* 0x000000040d027825 */ /* 0x000fe200078e0202 */
[----:B------:R-:W-:Y:S02]  /*0720*/  SEL R19, R0, RZ, P1 ;  /* 0x000000ff00137207 */ /* 0x000fe40000800000 */
[----:B------:R-:W-:Y:S02]  /*0730*/  SEL R18, R12, RZ, P2 ;  /* 0x000000ff0c127207 */ /* 0x000fe40001000000 */
[----:B------:R-:W-:Y:S02]  /*0740*/  SEL R17, R14, RZ, P3 ;  /* 0x000000ff0e117207 */ /* 0x000fe40001800000 */
[----:B------:R-:W-:Y:S01]  /*0750*/  SEL R16, R15, RZ, P4 ;  /* 0x000000ff0f107207 */ /* 0x000fe20002000000 */
[----:B0-----:R-:W-:Y:S06]  /*0760*/  @P0 EXIT ;  /* 0x000000000000094d */ /* 0x001fec0003800000 */
[----:B------:R-:W-:Y:S01]  /*0770*/  STG.E.128 desc[UR4][R2.64], R16 ;  /* 0x0000001002007986 */ /* 0x000fe2000c101d04 */
[----:B------:R-:W-:Y:S05]  /*0780*/  EXIT ;  /* 0x000000000000794d */ /* 0x000fea0003800000 */
.L_x_0:
[----:B------:R-:W-:-:S00]  /*0790*/  BRA `(.L_x_0) ;  /* 0xfffffffc00fc7947 */ /* 0x000fc0000383ffff */
[----:B------:R-:W-:-:S00]  /*07a0*/  NOP ;  /* 0x0000000000007918 */ /* 0x000fc00000000000 */
        /* <DEDUP_REMOVED lines=13> */
.L_x_1:


//--------------------- .nv.global.init           --------------------------
	.section	.nv.global.init,"aw",@progbits
.nv.global.init:
	.type		_$_str,@object
	.size		_$_str,(_$_str_$_2 - _$_str)
_$_str:
        /*0000*/ 	.byte	0x5f, 0x5f, 0x43, 0x55, 0x44, 0x41, 0x5f, 0x46, 0x54, 0x5a, 0x00
	.type		_$_str_$_2,@object
	.size		_$_str_$_2,(.L_1 - _$_str_$_2)
_$_str_$_2:
        /*000b*/ 	.byte	0x5f, 0x5f, 0x43, 0x55, 0x44, 0x41, 0x5f, 0x50, 0x52, 0x45, 0x43, 0x5f, 0x53, 0x51, 0x52, 0x54
        /*001b*/ 	.byte	0x00
.L_1:


//--------------------- .nv.constant0.triton_poi_fused__native_batch_norm_legit_no_training_relu_15 --------------------------
	.section	.nv.constant0.triton_poi_fused__native_batch_norm_legit_no_training_relu_15,"a",@progbits
	.sectionflags	@""
	.align	4
.nv.constant0.triton_poi_fused__native_batch_norm_legit_no_training_relu_15:
	.zero		584
